//
// Generated by NVIDIA NVVM Compiler
//
// Compiler Build ID: CL-36424714
// Cuda compilation tools, release 13.0, V13.0.88
// Based on NVVM 20.0.0
//

.version 9.0
.target sm_100
.address_size 64

	// .globl	_Z21shared_memory_latencyPii
// _ZZ21shared_memory_latencyPiiE10shared_buf has been demoted

.visible .entry _Z21shared_memory_latencyPii(
	.param .u64 .ptr .align 1 _Z21shared_memory_latencyPii_param_0,
	.param .u32 _Z21shared_memory_latencyPii_param_1
)
{
	.reg .pred 	%p<11>;
	.reg .b32 	%r<105>;
	.reg .b64 	%rd<129>;
	// demoted variable
	.shared .align 8 .b8 _ZZ21shared_memory_latencyPiiE10shared_buf[4096];
	ld.param.u64 	%rd6, [_Z21shared_memory_latencyPii_param_0];
	ld.param.u32 	%r39, [_Z21shared_memory_latencyPii_param_1];
	div.s32 	%r1, 4096, %r39;
	setp.lt.s32 	%p1, %r1, 2;
	@%p1 bra 	$L__BB0_15;
	add.s32 	%r2, %r1, -1;
	add.s32 	%r41, %r1, -2;
	and.b32  	%r3, %r2, 7;
	setp.lt.u32 	%p2, %r41, 7;
	mov.b32 	%r103, 0;
	@%p2 bra 	$L__BB0_4;
	and.b32  	%r103, %r2, -8;
	neg.s32 	%r101, %r103;
	shl.b32 	%r100, %r39, 1;
	shl.b32 	%r7, %r39, 3;
	mul.lo.s32 	%r99, %r39, 3;
	shl.b32 	%r98, %r39, 2;
	mul.lo.s32 	%r97, %r39, 5;
	mul.lo.s32 	%r96, %r39, 6;
	mul.lo.s32 	%r95, %r39, 7;
	mov.u32 	%r42, _ZZ21shared_memory_latencyPiiE10shared_buf;
	mov.u32 	%r92, %r39;
	mov.u32 	%r93, %r42;
	mov.u32 	%r94, %r7;
$L__BB0_3:
	.pragma "nounroll";
	cvt.s64.s32 	%rd7, %r92;
	and.b64  	%rd8, %rd7, -8;
	cvt.u64.u32 	%rd9, %r42;
	cvta.shared.u64 	%rd10, %rd9;
	add.s64 	%rd11, %rd10, %rd8;
	st.shared.u64 	[%r93], %rd11;
	cvt.s64.s32 	%rd12, %r100;
	and.b64  	%rd13, %rd12, -8;
	add.s64 	%rd14, %rd10, %rd13;
	and.b32  	%r44, %r92, -8;
	add.s32 	%r45, %r42, %r44;
	st.shared.u64 	[%r45], %rd14;
	cvt.s64.s32 	%rd15, %r99;
	and.b64  	%rd16, %rd15, -8;
	add.s64 	%rd17, %rd10, %rd16;
	and.b32  	%r46, %r100, -8;
	add.s32 	%r47, %r42, %r46;
	st.shared.u64 	[%r47], %rd17;
	cvt.s64.s32 	%rd18, %r98;
	and.b64  	%rd19, %rd18, -8;
	add.s64 	%rd20, %rd10, %rd19;
	and.b32  	%r48, %r99, -8;
	add.s32 	%r49, %r42, %r48;
	st.shared.u64 	[%r49], %rd20;
	cvt.s64.s32 	%rd21, %r97;
	and.b64  	%rd22, %rd21, -8;
	add.s64 	%rd23, %rd10, %rd22;
	and.b32  	%r50, %r98, -8;
	add.s32 	%r51, %r42, %r50;
	st.shared.u64 	[%r51], %rd23;
	cvt.s64.s32 	%rd24, %r96;
	and.b64  	%rd25, %rd24, -8;
	add.s64 	%rd26, %rd10, %rd25;
	and.b32  	%r52, %r97, -8;
	add.s32 	%r53, %r42, %r52;
	st.shared.u64 	[%r53], %rd26;
	cvt.s64.s32 	%rd27, %r95;
	and.b64  	%rd28, %rd27, -8;
	add.s64 	%rd29, %rd10, %rd28;
	and.b32  	%r54, %r96, -8;
	add.s32 	%r55, %r42, %r54;
	st.shared.u64 	[%r55], %rd29;
	cvt.s64.s32 	%rd30, %r94;
	add.s64 	%rd31, %rd10, %rd30;
	and.b32  	%r56, %r95, -8;
	add.s32 	%r57, %r42, %r56;
	st.shared.u64 	[%r57], %rd31;
	add.s32 	%r101, %r101, 8;
	add.s32 	%r100, %r100, %r7;
	add.s32 	%r99, %r99, %r7;
	add.s32 	%r98, %r98, %r7;
	add.s32 	%r97, %r97, %r7;
	add.s32 	%r96, %r96, %r7;
	add.s32 	%r95, %r95, %r7;
	add.s32 	%r94, %r94, %r7;
	add.s32 	%r93, %r93, %r7;
	add.s32 	%r92, %r92, %r7;
	setp.ne.s32 	%p3, %r101, 0;
	@%p3 bra 	$L__BB0_3;
$L__BB0_4:
	setp.eq.s32 	%p4, %r3, 0;
	@%p4 bra 	$L__BB0_12;
	and.b32  	%r34, %r2, 3;
	setp.lt.u32 	%p5, %r3, 4;
	@%p5 bra 	$L__BB0_7;
	mul.lo.s32 	%r58, %r103, %r39;
	add.s32 	%r59, %r58, %r39;
	cvt.s64.s32 	%rd32, %r59;
	and.b64  	%rd33, %rd32, -8;
	mov.u32 	%r60, _ZZ21shared_memory_latencyPiiE10shared_buf;
	cvt.u64.u32 	%rd34, %r60;
	cvta.shared.u64 	%rd35, %rd34;
	add.s64 	%rd36, %rd35, %rd33;
	and.b32  	%r61, %r58, -8;
	add.s32 	%r62, %r60, %r61;
	st.shared.u64 	[%r62], %rd36;
	shl.b32 	%r63, %r39, 1;
	add.s32 	%r64, %r58, %r63;
	cvt.s64.s32 	%rd37, %r64;
	and.b64  	%rd38, %rd37, -8;
	add.s64 	%rd39, %rd35, %rd38;
	and.b32  	%r65, %r59, -8;
	add.s32 	%r66, %r60, %r65;
	st.shared.u64 	[%r66], %rd39;
	add.s32 	%r67, %r64, %r39;
	cvt.s64.s32 	%rd40, %r67;
	and.b64  	%rd41, %rd40, -8;
	add.s64 	%rd42, %rd35, %rd41;
	and.b32  	%r68, %r64, -8;
	add.s32 	%r69, %r60, %r68;
	st.shared.u64 	[%r69], %rd42;
	add.s32 	%r103, %r103, 4;
	add.s32 	%r70, %r67, %r39;
	cvt.s64.s32 	%rd43, %r70;
	and.b64  	%rd44, %rd43, -8;
	add.s64 	%rd45, %rd35, %rd44;
	and.b32  	%r71, %r67, -8;
	add.s32 	%r72, %r60, %r71;
	st.shared.u64 	[%r72], %rd45;
$L__BB0_7:
	setp.eq.s32 	%p6, %r34, 0;
	@%p6 bra 	$L__BB0_12;
	setp.eq.s32 	%p7, %r34, 1;
	@%p7 bra 	$L__BB0_10;
	mul.lo.s32 	%r73, %r103, %r39;
	add.s32 	%r74, %r73, %r39;
	cvt.s64.s32 	%rd46, %r74;
	and.b64  	%rd47, %rd46, -8;
	mov.u32 	%r75, _ZZ21shared_memory_latencyPiiE10shared_buf;
	cvt.u64.u32 	%rd48, %r75;
	cvta.shared.u64 	%rd49, %rd48;
	add.s64 	%rd50, %rd49, %rd47;
	and.b32  	%r76, %r73, -8;
	add.s32 	%r77, %r75, %r76;
	st.shared.u64 	[%r77], %rd50;
	add.s32 	%r103, %r103, 2;
	shl.b32 	%r78, %r39, 1;
	add.s32 	%r79, %r73, %r78;
	cvt.s64.s32 	%rd51, %r79;
	and.b64  	%rd52, %rd51, -8;
	add.s64 	%rd53, %rd49, %rd52;
	and.b32  	%r80, %r74, -8;
	add.s32 	%r81, %r75, %r80;
	st.shared.u64 	[%r81], %rd53;
$L__BB0_10:
	and.b32  	%r82, %r2, 1;
	setp.eq.b32 	%p8, %r82, 1;
	not.pred 	%p9, %p8;
	@%p9 bra 	$L__BB0_12;
	mul.lo.s32 	%r83, %r103, %r39;
	add.s32 	%r84, %r83, %r39;
	cvt.s64.s32 	%rd54, %r84;
	and.b64  	%rd55, %rd54, -8;
	mov.u32 	%r85, _ZZ21shared_memory_latencyPiiE10shared_buf;
	cvt.u64.u32 	%rd56, %r85;
	cvta.shared.u64 	%rd57, %rd56;
	add.s64 	%rd58, %rd57, %rd55;
	and.b32  	%r86, %r83, -8;
	add.s32 	%r87, %r85, %r86;
	st.shared.u64 	[%r87], %rd58;
$L__BB0_12:
	mul.lo.s32 	%r88, %r2, %r39;
	and.b32  	%r89, %r88, -8;
	mov.u32 	%r90, _ZZ21shared_memory_latencyPiiE10shared_buf;
	add.s32 	%r91, %r90, %r89;
	cvt.u64.u32 	%rd61, %r90;
	cvta.shared.u64 	%rd128, %rd61;
	st.shared.u64 	[%r91], %rd128;
	mov.b64 	%rd127, 67108864;
$L__BB0_13:
	ld.u64 	%rd62, [%rd128];
	ld.u64 	%rd63, [%rd62];
	ld.u64 	%rd64, [%rd63];
	ld.u64 	%rd65, [%rd64];
	ld.u64 	%rd66, [%rd65];
	ld.u64 	%rd67, [%rd66];
	ld.u64 	%rd68, [%rd67];
	ld.u64 	%rd69, [%rd68];
	ld.u64 	%rd70, [%rd69];
	ld.u64 	%rd71, [%rd70];
	ld.u64 	%rd72, [%rd71];
	ld.u64 	%rd73, [%rd72];
	ld.u64 	%rd74, [%rd73];
	ld.u64 	%rd75, [%rd74];
	ld.u64 	%rd76, [%rd75];
	ld.u64 	%rd77, [%rd76];
	ld.u64 	%rd78, [%rd77];
	ld.u64 	%rd79, [%rd78];
	ld.u64 	%rd80, [%rd79];
	ld.u64 	%rd81, [%rd80];
	ld.u64 	%rd82, [%rd81];
	ld.u64 	%rd83, [%rd82];
	ld.u64 	%rd84, [%rd83];
	ld.u64 	%rd85, [%rd84];
	ld.u64 	%rd86, [%rd85];
	ld.u64 	%rd87, [%rd86];
	ld.u64 	%rd88, [%rd87];
	ld.u64 	%rd89, [%rd88];
	ld.u64 	%rd90, [%rd89];
	ld.u64 	%rd91, [%rd90];
	ld.u64 	%rd92, [%rd91];
	ld.u64 	%rd93, [%rd92];
	ld.u64 	%rd94, [%rd93];
	ld.u64 	%rd95, [%rd94];
	ld.u64 	%rd96, [%rd95];
	ld.u64 	%rd97, [%rd96];
	ld.u64 	%rd98, [%rd97];
	ld.u64 	%rd99, [%rd98];
	ld.u64 	%rd100, [%rd99];
	ld.u64 	%rd101, [%rd100];
	ld.u64 	%rd102, [%rd101];
	ld.u64 	%rd103, [%rd102];
	ld.u64 	%rd104, [%rd103];
	ld.u64 	%rd105, [%rd104];
	ld.u64 	%rd106, [%rd105];
	ld.u64 	%rd107, [%rd106];
	ld.u64 	%rd108, [%rd107];
	ld.u64 	%rd109, [%rd108];
	ld.u64 	%rd110, [%rd109];
	ld.u64 	%rd111, [%rd110];
	ld.u64 	%rd112, [%rd111];
	ld.u64 	%rd113, [%rd112];
	ld.u64 	%rd114, [%rd113];
	ld.u64 	%rd115, [%rd114];
	ld.u64 	%rd116, [%rd115];
	ld.u64 	%rd117, [%rd116];
	ld.u64 	%rd118, [%rd117];
	ld.u64 	%rd119, [%rd118];
	ld.u64 	%rd120, [%rd119];
	ld.u64 	%rd121, [%rd120];
	ld.u64 	%rd122, [%rd121];
	ld.u64 	%rd123, [%rd122];
	ld.u64 	%rd124, [%rd123];
	ld.u64 	%rd128, [%rd124];
	add.s64 	%rd127, %rd127, -64;
	setp.ne.s64 	%p10, %rd127, 0;
	@%p10 bra 	$L__BB0_13;
	ld.u64 	%rd125, [%rd128];
	cvta.to.global.u64 	%rd126, %rd6;
	st.global.u32 	[%rd126], %rd125;
$L__BB0_15:
	ret;

}


// ===== COMPILED SASS (sm_100) =====

	.target	sm_100

	.elftype	@"ET_EXEC"


//--------------------- .note.nv.tkinfo           --------------------------
	.section	.note.nv.tkinfo,"",@"SHT_NOTE"
	.sectionflags	@"SHF_NOTE_NV_TKINFO"
	.tkinfo
        /*0018*/ 	.word	0x00000002
        /*0030*/ 	.string	""
        /*0030*/ 	.string	"ptxas"
        /*0030*/ 	.string	"Cuda compilation tools, release 13.0, V13.0.88"
        /*0030*/ 	.string	"Build cuda_13.0.r13.0/compiler.36424714_0"
        /*0030*/ 	.string	"-arch sm_100 -m 64 "



//--------------------- .note.nv.cuinfo           --------------------------
	.section	.note.nv.cuinfo,"",@"SHT_NOTE"
	.sectionflags	@"SHF_NOTE_NV_CUINFO"
        /*0018*/ 	.short	0x0002
        /*001a*/ 	.short	0x0064
        /*001c*/ 	.short	0x0082
	.zero		2


//--------------------- .nv.info                  --------------------------
	.section	.nv.info,"",@"SHT_CUDA_INFO"
	.align	4


	//----- nvinfo : EIATTR_REGCOUNT
	.align		4
        /*0000*/ 	.byte	0x04, 0x2f
        /*0002*/ 	.short	(.L_1 - .L_0)
	.align		4
.L_0:
        /*0004*/ 	.word	index@(_Z21shared_memory_latencyPii)
        /*0008*/ 	.word	0x00000020


	//----- nvinfo : EIATTR_FRAME_SIZE
	.align		4
.L_1:
        /*000c*/ 	.byte	0x04, 0x11
        /*000e*/ 	.short	(.L_3 - .L_2)
	.align		4
.L_2:
        /*0010*/ 	.word	index@(_Z21shared_memory_latencyPii)
        /*0014*/ 	.word	0x00000000


	//----- nvinfo : EIATTR_MIN_STACK_SIZE
	.align		4
.L_3:
        /*0018*/ 	.byte	0x04, 0x12
        /*001a*/ 	.short	(.L_5 - .L_4)
	.align		4
.L_4:
        /*001c*/ 	.word	index@(_Z21shared_memory_latencyPii)
        /*0020*/ 	.word	0x00000000
.L_5:


//--------------------- .nv.compat                --------------------------
	.section	.nv.compat,"",@"SHT_CUDA_COMPAT_INFO"
	.align	4
        /*0000*/ 	.byte	0x02, 0x09, 0x00, 0x00, 0x02, 0x02, 0x01, 0x00, 0x02, 0x05, 0x05, 0x00, 0x03, 0x07, 0x01, 0x01
        /*0010*/ 	.byte	0x02, 0x03, 0x00, 0x00, 0x02, 0x06, 0x01, 0x00, 0x04, 0x0b, 0x08, 0x00, 0x09, 0x00, 0x00, 0x00
        /*0020*/ 	.byte	0x00, 0x00, 0x00, 0x00


//--------------------- .nv.info._Z21shared_memory_latencyPii --------------------------
	.section	.nv.info._Z21shared_memory_latencyPii,"",@"SHT_CUDA_INFO"
	.sectionflags	@""
	.align	4


	//----- nvinfo : EIATTR_CUDA_API_VERSION
	.align		4
        /*0000*/ 	.byte	0x04, 0x37
        /*0002*/ 	.short	(.L_7 - .L_6)
.L_6:
        /*0004*/ 	.word	0x00000082


	//----- nvinfo : EIATTR_KPARAM_INFO
	.align		4
.L_7:
        /*0008*/ 	.byte	0x04, 0x17
        /*000a*/ 	.short	(.L_9 - .L_8)
.L_8:
        /*000c*/ 	.word	0x00000000
        /*0010*/ 	.short	0x0001
        /*0012*/ 	.short	0x0008
        /*0014*/ 	.byte	0x00, 0xf0, 0x11, 0x00


	//----- nvinfo : EIATTR_KPARAM_INFO
	.align		4
.L_9:
        /*0018*/ 	.byte	0x04, 0x17
        /*001a*/ 	.short	(.L_11 - .L_10)
.L_10:
        /*001c*/ 	.word	0x00000000
        /*0020*/ 	.short	0x0000
        /*0022*/ 	.short	0x0000
        /*0024*/ 	.byte	0x00, 0xf5, 0x21, 0x00


	//----- nvinfo : EIATTR_SPARSE_MMA_MASK
	.align		4
.L_11:
        /*0028*/ 	.byte	0x03, 0x50
        /*002a*/ 	.short	0x0000


	//----- nvinfo : EIATTR_MAXREG_COUNT
	.align		4
        /*002c*/ 	.byte	0x03, 0x1b
        /*002e*/ 	.short	0x00ff


	//----- nvinfo : EIATTR_MERCURY_ISA_VERSION
	.align		4
        /*0030*/ 	.byte	0x03, 0x5f
        /*0032*/ 	.short	0x0101


	//----- nvinfo : EIATTR_VRC_CTA_INIT_COUNT
	.align		4
        /*0034*/ 	.byte	0x02, 0x4a
	.zero		1
	.zero		1


	//----- nvinfo : EIATTR_EXIT_INSTR_OFFSETS
	.align		4
        /*0038*/ 	.byte	0x04, 0x1c
        /*003a*/ 	.short	(.L_13 - .L_12)


	//   ....[0]....
.L_12:
        /*003c*/ 	.word	0x000001a0


	//   ....[1]....
        /*0040*/ 	.word	0x00001c00


	//----- nvinfo : EIATTR_CBANK_PARAM_SIZE
	.align		4
.L_13:
        /*0044*/ 	.byte	0x03, 0x19
        /*0046*/ 	.short	0x000c


	//----- nvinfo : EIATTR_PARAM_CBANK
	.align		4
        /*0048*/ 	.byte	0x04, 0x0a
        /*004a*/ 	.short	(.L_15 - .L_14)
	.align		4
.L_14:
        /*004c*/ 	.word	index@(.nv.constant0._Z21shared_memory_latencyPii)
        /*0050*/ 	.short	0x0380
        /*0052*/ 	.short	0x000c


	//----- nvinfo : EIATTR_SW_WAR
	.align		4
.L_15:
        /*0054*/ 	.byte	0x04, 0x36
        /*0056*/ 	.short	(.L_17 - .L_16)
.L_16:
        /*0058*/ 	.word	0x00000008
.L_17:


//--------------------- .nv.callgraph             --------------------------
	.section	.nv.callgraph,"",@"SHT_CUDA_CALLGRAPH"
	.align	4
	.sectionentsize	8
	.align		4
        /*0000*/ 	.word	0x00000000
	.align		4
        /*0004*/ 	.word	0xffffffff
	.align		4
        /*0008*/ 	.word	0x00000000
	.align		4
        /*000c*/ 	.word	0xfffffffe
	.align		4
        /*0010*/ 	.word	0x00000000
	.align		4
        /*0014*/ 	.word	0xfffffffd
	.align		4
        /*0018*/ 	.word	0x00000000
	.align		4
        /*001c*/ 	.word	0xfffffffc


//--------------------- .text._Z21shared_memory_latencyPii --------------------------
	.section	.text._Z21shared_memory_latencyPii,"ax",@progbits
	.align	128
        .global         _Z21shared_memory_latencyPii
        .type           _Z21shared_memory_latencyPii,@function
        .size           _Z21shared_memory_latencyPii,(.L_x_7 - _Z21shared_memory_latencyPii)
        .other          _Z21shared_memory_latencyPii,@"STO_CUDA_ENTRY STV_DEFAULT"
_Z21shared_memory_latencyPii:
.text._Z21shared_memory_latencyPii:
[----:B------:R-:W-:Y:S08]  /*0000*/  LDC R1, c[0x0][0x37c] ;  /* 0x0000df00ff017b82 */ /* 0x000ff00000000800 */
[----:B------:R-:W0:Y:S02]  /*0010*/  LDC R0, c[0x0][0x388] ;  /* 0x0000e200ff007b82 */ /* 0x000e240000000800 */
[----:B0-----:R-:W-:-:S04]  /*0020*/  IABS R6, R0 ;  /* 0x0000000000067213 */ /* 0x001fc80000000000 */
[----:B------:R-:W0:Y:S08]  /*0030*/  I2F.RP R4, R6 ;  /* 0x0000000600047306 */ /* 0x000e300000209400 */
[----:B0-----:R-:W0:Y:S02]  /*0040*/  MUFU.RCP R4, R4 ;  /* 0x0000000400047308 */ /* 0x001e240000001000 */
[----:B0-----:R-:W-:-:S06]  /*0050*/  VIADD R2, R4, 0xffffffe ;  /* 0x0ffffffe04027836 */ /* 0x001fcc0000000000 */
[----:B------:R0:W1:Y:S02]  /*0060*/  F2I.FTZ.U32.TRUNC.NTZ R3, R2 ;  /* 0x0000000200037305 */ /* 0x000064000021f000 */
[----:B0-----:R-:W-:Y:S02]  /*0070*/  IMAD.MOV.U32 R2, RZ, RZ, RZ ;  /* 0x000000ffff027224 */ /* 0x001fe400078e00ff */
[----:B-1----:R-:W-:-:S04]  /*0080*/  IMAD.MOV R5, RZ, RZ, -R3 ;  /* 0x000000ffff057224 */ /* 0x002fc800078e0a03 */
[----:B------:R-:W-:-:S04]  /*0090*/  IMAD R5, R5, R6, RZ ;  /* 0x0000000605057224 */ /* 0x000fc800078e02ff */
[----:B------:R-:W-:Y:S01]  /*00a0*/  IMAD.HI.U32 R3, R3, R5, R2 ;  /* 0x0000000503037227 */ /* 0x000fe200078e0002 */
[----:B------:R-:W-:-:S04]  /*00b0*/  LOP3.LUT R2, R0, 0x1000, RZ, 0x3c, !PT ;  /* 0x0000100000027812 */ /* 0x000fc800078e3cff */
[----:B------:R-:W-:Y:S01]  /*00c0*/  ISETP.GE.AND P2, PT, R2, RZ, PT ;  /* 0x000000ff0200720c */ /* 0x000fe20003f46270 */
[----:B------:R-:W-:-:S04]  /*00d0*/  IMAD.HI.U32 R3, R3, 0x1000, RZ ;  /* 0x0000100003037827 */ /* 0x000fc800078e00ff */
[----:B------:R-:W-:-:S04]  /*00e0*/  IMAD.MOV R5, RZ, RZ, -R3 ;  /* 0x000000ffff057224 */ /* 0x000fc800078e0a03 */
[----:B------:R-:W-:-:S05]  /*00f0*/  IMAD R5, R6, R5, 0x1000 ;  /* 0x0000100006057424 */ /* 0x000fca00078e0205 */
[----:B------:R-:W-:-:S13]  /*0100*/  ISETP.GT.U32.AND P1, PT, R6, R5, PT ;  /* 0x000000050600720c */ /* 0x000fda0003f24070 */
[----:B------:R-:W-:Y:S02]  /*0110*/  @!P1 IMAD.IADD R5, R5, 0x1, -R6 ;  /* 0x0000000105059824 */ /* 0x000fe400078e0a06 */
[----:B------:R-:W-:Y:S01]  /*0120*/  @!P1 VIADD R3, R3, 0x1 ;  /* 0x0000000103039836 */ /* 0x000fe20000000000 */
[----:B------:R-:W-:Y:S02]  /*0130*/  ISETP.NE.AND P1, PT, R0, RZ, PT ;  /* 0x000000ff0000720c */ /* 0x000fe40003f25270 */
[----:B------:R-:W-:-:S13]  /*0140*/  ISETP.GE.U32.AND P0, PT, R5, R6, PT ;  /* 0x000000060500720c */ /* 0x000fda0003f06070 */
[----:B------:R-:W-:-:S04]  /*0150*/  @P0 VIADD R3, R3, 0x1 ;  /* 0x0000000103030836 */ /* 0x000fc80000000000 */
[----:B------:R-:W-:-:S04]  /*0160*/  IMAD.MOV.U32 R4, RZ, RZ, R3 ;  /* 0x000000ffff047224 */ /* 0x000fc800078e0003 */
[----:B------:R-:W-:Y:S01]  /*0170*/  @!P2 IMAD.MOV R4, RZ, RZ, -R4 ;  /* 0x000000ffff04a224 */ /* 0x000fe200078e0a04 */
[----:B------:R-:W-:-:S04]  /*0180*/  @!P1 LOP3.LUT R4, RZ, R0, RZ, 0x33, !PT ;  /* 0x00000000ff049212 */ /* 0x000fc800078e33ff */
[----:B------:R-:W-:-:S13]  /*0190*/  ISETP.GE.AND P0, PT, R4, 0x2, PT ;  /* 0x000000020400780c */ /* 0x000fda0003f06270 */
[----:B------:R-:W-:Y:S05]  /*01a0*/  @!P0 EXIT ;  /* 0x000000000000894d */ /* 0x000fea0003800000 */
[C---:B------:R-:W-:Y:S02]  /*01b0*/  VIADD R3, R4.reuse, 0xffffffff ;  /* 0xffffffff04037836 */ /* 0x040fe40000000000 */
[----:B------:R-:W-:Y:S02]  /*01c0*/  VIADD R4, R4, 0xfffffffe ;  /* 0xfffffffe04047836 */ /* 0x000fe40000000000 */
[----:B------:R-:W-:Y:S01]  /*01d0*/  IMAD.MOV.U32 R5, RZ, RZ, RZ ;  /* 0x000000ffff057224 */ /* 0x000fe200078e00ff */
[----:B------:R-:W-:Y:S02]  /*01e0*/  LOP3.LUT R2, R3, 0x7, RZ, 0xc0, !PT ;  /* 0x0000000703027812 */ /* 0x000fe400078ec0ff */
[----:B------:R-:W-:Y:S02]  /*01f0*/  ISETP.GE.U32.AND P1, PT, R4, 0x7, PT ;  /* 0x000000070400780c */ /* 0x000fe40003f26070 */
[----:B------:R-:W-:-:S11]  /*0200*/  ISETP.NE.AND P0, PT, R2, RZ, PT ;  /* 0x000000ff0200720c */ /* 0x000fd60003f05270 */
[----:B------:R-:W-:Y:S05]  /*0210*/  @!P1 BRA `(.L_x_0) ;  /* 0x0000000000f89947 */ /* 0x000fea0003800000 */
[----:B------:R-:W0:Y:S01]  /*0220*/  S2UR UR6, SR_CgaCtaId ;  /* 0x00000000000679c3 */ /* 0x000e220000008800 */
[----:B------:R-:W1:Y:S01]  /*0230*/  LDCU UR5, c[0x0][0x388] ;  /* 0x00007100ff0577ac */ /* 0x000e620008000800 */
[----:B------:R-:W-:Y:S01]  /*0240*/  LOP3.LUT R5, R3, 0xfffffff8, RZ, 0xc0, !PT ;  /* 0xfffffff803057812 */ /* 0x000fe200078ec0ff */
[C---:B------:R-:W-:Y:S01]  /*0250*/  IMAD.SHL.U32 R7, R0.reuse, 0x8, RZ ;  /* 0x0000000800077824 */ /* 0x040fe200078e00ff */
[----:B------:R-:W-:Y:S01]  /*0260*/  UMOV UR4, 0x400 ;  /* 0x0000040000047882 */ /* 0x000fe20000000000 */
[----:B------:R-:W-:-:S03]  /*0270*/  IMAD.SHL.U32 R11, R0, 0x2, RZ ;  /* 0x00000002000b7824 */ /* 0x000fc600078e00ff */
[----:B------:R-:W2:Y:S01]  /*0280*/  S2UR UR7, SR_SWINHI ;  /* 0x00000000000779c3 */ /* 0x000ea20000002f00 */
[C---:B------:R-:W-:Y:S02]  /*0290*/  IMAD R4, R0.reuse, 0x3, RZ ;  /* 0x0000000300047824 */ /* 0x040fe400078e02ff */
[C---:B------:R-:W-:Y:S02]  /*02a0*/  IMAD.SHL.U32 R6, R0.reuse, 0x4, RZ ;  /* 0x0000000400067824 */ /* 0x040fe400078e00ff */
[C---:B------:R-:W-:Y:S02]  /*02b0*/  IMAD R8, R0.reuse, 0x5, RZ ;  /* 0x0000000500087824 */ /* 0x040fe400078e02ff */
[C---:B------:R-:W-:Y:S02]  /*02c0*/  IMAD R10, R0.reuse, 0x6, RZ ;  /* 0x00000006000a7824 */ /* 0x040fe400078e02ff */
[----:B------:R-:W-:Y:S02]  /*02d0*/  IMAD R12, R0, 0x7, RZ ;  /* 0x00000007000c7824 */ /* 0x000fe400078e02ff */
[----:B------:R-:W-:-:S02]  /*02e0*/  IMAD.MOV R13, RZ, RZ, -R5 ;  /* 0x000000ffff0d7224 */ /* 0x000fc400078e0a05 */
[----:B------:R-:W-:Y:S02]  /*02f0*/  IMAD.MOV.U32 R28, RZ, RZ, R7 ;  /* 0x000000ffff1c7224 */ /* 0x000fe400078e0007 */
[----:B-1----:R-:W-:Y:S01]  /*0300*/  IMAD.U32 R22, RZ, RZ, UR5 ;  /* 0x00000005ff167e24 */ /* 0x002fe2000f8e00ff */
[----:B0-----:R-:W-:-:S06]  /*0310*/  ULEA UR6, UR6, UR4, 0x18 ;  /* 0x0000000406067291 */ /* 0x001fcc000f8ec0ff */
[----:B------:R-:W-:Y:S01]  /*0320*/  IMAD.U32 R9, RZ, RZ, UR6 ;  /* 0x00000006ff097e24 */ /* 0x000fe2000f8e00ff */
[----:B------:R-:W-:Y:S01]  /*0330*/  UMOV UR4, UR6 ;  /* 0x0000000600047c82 */ /* 0x000fe20008000000 */
[----:B--2---:R-:W-:-:S05]  /*0340*/  UMOV UR5, UR7 ;  /* 0x0000000700057c82 */ /* 0x004fca0008000000 */
.L_x_1:
[----:B------:R-:W-:Y:S01]  /*0350*/  LOP3.LUT R27, R22, 0xfffffff8, RZ, 0xc0, !PT ;  /* 0xfffffff8161b7812 */ /* 0x000fe200078ec0ff */
[----:B------:R-:W-:Y:S01]  /*0360*/  VIADD R13, R13, 0x8 ;  /* 0x000000080d0d7836 */ /* 0x000fe20000000000 */
[----:B-1----:R-:W-:Y:S02]  /*0370*/  LOP3.LUT R15, R11, 0xfffffff8, RZ, 0xc0, !PT ;  /* 0xfffffff80b0f7812 */ /* 0x002fe400078ec0ff */
[----:B------:R-:W-:Y:S02]  /*0380*/  IADD3 R20, P1, PT, R27, UR4, RZ ;  /* 0x000000041b147c10 */ /* 0x000fe4000ff3e0ff */
[----:B------:R-:W-:Y:S02]  /*0390*/  LOP3.LUT R19, R4, 0xfffffff8, RZ, 0xc0, !PT ;  /* 0xfffffff804137812 */ /* 0x000fe400078ec0ff */
[----:B------:R-:W-:Y:S02]  /*03a0*/  IADD3 R16, P2, PT, R15, UR4, RZ ;  /* 0x000000040f107c10 */ /* 0x000fe4000ff5e0ff */
[----:B------:R-:W-:Y:S01]  /*03b0*/  LEA.HI.X.SX32 R21, R22, UR5, 0x1, P1 ;  /* 0x0000000516157c11 */ /* 0x000fe200088f0eff */
[----:B------:R-:W-:Y:S01]  /*03c0*/  IMAD.IADD R22, R7, 0x1, R22 ;  /* 0x0000000107167824 */ /* 0x000fe200078e0216 */
[----:B------:R-:W-:-:S02]  /*03d0*/  IADD3 R24, P1, PT, R19, UR4, RZ ;  /* 0x0000000413187c10 */ /* 0x000fc4000ff3e0ff */
[----:B------:R-:W-:Y:S01]  /*03e0*/  LEA.HI.X.SX32 R17, R11, UR5, 0x1, P2 ;  /* 0x000000050b117c11 */ /* 0x000fe200090f0eff */
[----:B------:R0:W-:Y:S01]  /*03f0*/  STS.64 [R9], R20 ;  /* 0x0000001409007388 */ /* 0x0001e20000000a00 */
[----:B------:R-:W-:Y:S01]  /*0400*/  LOP3.LUT R23, R6, 0xfffffff8, RZ, 0xc0, !PT ;  /* 0xfffffff806177812 */ /* 0x000fe200078ec0ff */
[C---:B------:R-:W-:Y:S01]  /*0410*/  IMAD.IADD R11, R7.reuse, 0x1, R11 ;  /* 0x00000001070b7824 */ /* 0x040fe200078e020b */
[----:B------:R-:W-:Y:S01]  /*0420*/  LEA.HI.X.SX32 R25, R4, UR5, 0x1, P1 ;  /* 0x0000000504197c11 */ /* 0x000fe200088f0eff */
[----:B------:R1:W-:Y:S01]  /*0430*/  STS.64 [R27+UR6], R16 ;  /* 0x000000101b007988 */ /* 0x0003e20008000a06 */
[----:B------:R-:W-:Y:S01]  /*0440*/  LOP3.LUT R29, R8, 0xfffffff8, RZ, 0xc0, !PT ;  /* 0xfffffff8081d7812 */ /* 0x000fe200078ec0ff */
[----:B------:R-:W-:Y:S01]  /*0450*/  IMAD.IADD R4, R7, 0x1, R4 ;  /* 0x0000000107047824 */ /* 0x000fe200078e0204 */
[----:B------:R-:W-:Y:S01]  /*0460*/  IADD3 R26, P2, PT, R23, UR4, RZ ;  /* 0x00000004171a7c10 */ /* 0x000fe2000ff5e0ff */
[----:B------:R2:W-:Y:S01]  /*0470*/  STS.64 [R15+UR6], R24 ;  /* 0x000000180f007988 */ /* 0x0005e20008000a06 */
[----:B------:R-:W-:Y:S01]  /*0480*/  IADD3 R14, P1, PT, R29, UR4, RZ ;  /* 0x000000041d0e7c10 */ /* 0x000fe2000ff3e0ff */
[C---:B0-----:R-:W-:Y:S01]  /*0490*/  IMAD.IADD R9, R7.reuse, 0x1, R9 ;  /* 0x0000000107097824 */ /* 0x041fe200078e0209 */
[----:B-1----:R-:W-:Y:S01]  /*04a0*/  LEA.HI.X.SX32 R27, R6, UR5, 0x1, P2 ;  /* 0x00000005061b7c11 */ /* 0x002fe200090f0eff */
[----:B------:R-:W-:Y:S01]  /*04b0*/  IMAD.IADD R6, R7, 0x1, R6 ;  /* 0x0000000107067824 */ /* 0x000fe200078e0206 */
[----:B------:R-:W-:-:S02]  /*04c0*/  IADD3 R16, P3, PT, R28, UR4, RZ ;  /* 0x000000041c107c10 */ /* 0x000fc4000ff7e0ff */
[----:B--2---:R-:W-:Y:S01]  /*04d0*/  LOP3.LUT R25, R10, 0xfffffff8, RZ, 0xc0, !PT ;  /* 0xfffffff80a197812 */ /* 0x004fe200078ec0ff */
[----:B------:R0:W-:Y:S01]  /*04e0*/  STS.64 [R19+UR6], R26 ;  /* 0x0000001a13007988 */ /* 0x0001e20008000a06 */
[----:B------:R-:W-:Y:S01]  /*04f0*/  LEA.HI.X.SX32 R15, R8, UR5, 0x1, P1 ;  /* 0x00000005080f7c11 */ /* 0x000fe200088f0eff */
[----:B------:R-:W-:Y:S01]  /*0500*/  IMAD.IADD R8, R7, 0x1, R8 ;  /* 0x0000000107087824 */ /* 0x000fe200078e0208 */
[----:B------:R-:W-:Y:S02]  /*0510*/  IADD3 R18, P1, PT, R25, UR4, RZ ;  /* 0x0000000419127c10 */ /* 0x000fe4000ff3e0ff */
[----:B------:R-:W-:Y:S01]  /*0520*/  LOP3.LUT R24, R12, 0xfffffff8, RZ, 0xc0, !PT ;  /* 0xfffffff80c187812 */ /* 0x000fe200078ec0ff */
[----:B------:R1:W-:Y:S01]  /*0530*/  STS.64 [R23+UR6], R14 ;  /* 0x0000000e17007988 */ /* 0x0003e20008000a06 */
[----:B------:R-:W-:Y:S01]  /*0540*/  LEA.HI.X.SX32 R17, R28, UR5, 0x1, P3 ;  /* 0x000000051c117c11 */ /* 0x000fe200098f0eff */
[----:B------:R-:W-:Y:S01]  /*0550*/  IMAD.IADD R28, R7, 0x1, R28 ;  /* 0x00000001071c7824 */ /* 0x000fe200078e021c */
[----:B------:R-:W-:-:S02]  /*0560*/  IADD3 R20, P2, PT, R24, UR4, RZ ;  /* 0x0000000418147c10 */ /* 0x000fc4000ff5e0ff */
[----:B0-----:R-:W-:Y:S01]  /*0570*/  LEA.HI.X.SX32 R19, R10, UR5, 0x1, P1 ;  /* 0x000000050a137c11 */ /* 0x001fe200088f0eff */
[----:B------:R-:W-:Y:S01]  /*0580*/  IMAD.IADD R10, R7, 0x1, R10 ;  /* 0x00000001070a7824 */ /* 0x000fe200078e020a */
[----:B------:R-:W-:Y:S02]  /*0590*/  ISETP.NE.AND P1, PT, R13, RZ, PT ;  /* 0x000000ff0d00720c */ /* 0x000fe40003f25270 */
[----:B------:R-:W-:Y:S01]  /*05a0*/  LEA.HI.X.SX32 R21, R12, UR5, 0x1, P2 ;  /* 0x000000050c157c11 */ /* 0x000fe200090f0eff */
[----:B------:R1:W-:Y:S01]  /*05b0*/  STS.64 [R29+UR6], R18 ;  /* 0x000000121d007988 */ /* 0x0003e20008000a06 */
[----:B------:R-:W-:-:S03]  /*05c0*/  IMAD.IADD R12, R7, 0x1, R12 ;  /* 0x00000001070c7824 */ /* 0x000fc600078e020c */
[----:B------:R1:W-:Y:S04]  /*05d0*/  STS.64 [R25+UR6], R20 ;  /* 0x0000001419007988 */ /* 0x0003e80008000a06 */
[----:B------:R1:W-:Y:S02]  /*05e0*/  STS.64 [R24+UR6], R16 ;  /* 0x0000001018007988 */ /* 0x0003e40008000a06 */
[----:B------:R-:W-:Y:S05]  /*05f0*/  @P1 BRA `(.L_x_1) ;  /* 0xfffffffc00541947 */ /* 0x000fea000383ffff */
.L_x_0:
[----:B------:R-:W-:Y:S05]  /*0600*/  @!P0 BRA `(.L_x_2) ;  /* 0x00000004001c8947 */ /* 0x000fea0003800000 */
[----:B------:R-:W-:Y:S02]  /*0610*/  ISETP.GE.U32.AND P1, PT, R2, 0x4, PT ;  /* 0x000000040200780c */ /* 0x000fe40003f26070 */
[----:B-1----:R-:W-:-:S04]  /*0620*/  LOP3.LUT R14, R3, 0x3, RZ, 0xc0, !PT ;  /* 0x00000003030e7812 */ /* 0x002fc800078ec0ff */
[----:B------:R-:W-:-:S07]  /*0630*/  ISETP.NE.AND P0, PT, R14, RZ, PT ;  /* 0x000000ff0e00720c */ /* 0x000fce0003f05270 */
[----:B------:R-:W-:Y:S06]  /*0640*/  @!P1 BRA `(.L_x_3) ;  /* 0x0000000000749947 */ /* 0x000fec0003800000 */
[----:B------:R-:W0:Y:S01]  /*0650*/  S2UR UR5, SR_CgaCtaId ;  /* 0x00000000000579c3 */ /* 0x000e220000008800 */
[C---:B------:R-:W-:Y:S01]  /*0660*/  IMAD R9, R5.reuse, R0, RZ ;  /* 0x0000000005097224 */ /* 0x040fe200078e02ff */
[----:B------:R-:W-:Y:S01]  /*0670*/  UMOV UR4, 0x400 ;  /* 0x0000040000047882 */ /* 0x000fe20000000000 */
[----:B------:R-:W-:Y:S02]  /*0680*/  VIADD R5, R5, 0x4 ;  /* 0x0000000405057836 */ /* 0x000fe40000000000 */
[----:B------:R-:W-:Y:S01]  /*0690*/  IMAD R11, R0, 0x2, R9 ;  /* 0x00000002000b7824 */ /* 0x000fe200078e0209 */
[C---:B------:R-:W-:Y:S01]  /*06a0*/  LOP3.LUT R15, R9.reuse, 0xfffffff8, RZ, 0xc0, !PT ;  /* 0xfffffff8090f7812 */ /* 0x040fe200078ec0ff */
[--C-:B------:R-:W-:Y:S01]  /*06b0*/  IMAD.IADD R2, R9, 0x1, R0.reuse ;  /* 0x0000000109027824 */ /* 0x100fe200078e0200 */
[----:B------:R-:W1:Y:S01]  /*06c0*/  S2UR UR7, SR_SWINHI ;  /* 0x00000000000779c3 */ /* 0x000e620000002f00 */
[C---:B------:R-:W-:Y:S01]  /*06d0*/  IMAD.IADD R13, R11.reuse, 0x1, R0 ;  /* 0x000000010b0d7824 */ /* 0x040fe200078e0200 */
[----:B------:R-:W-:-:S02]  /*06e0*/  LOP3.LUT R19, R11, 0xfffffff8, RZ, 0xc0, !PT ;  /* 0xfffffff80b137812 */ /* 0x000fc400078ec0ff */
[----:B------:R-:W-:Y:S01]  /*06f0*/  LOP3.LUT R21, R2, 0xfffffff8, RZ, 0xc0, !PT ;  /* 0xfffffff802157812 */ /* 0x000fe200078ec0ff */
[C---:B------:R-:W-:Y:S01]  /*0700*/  IMAD.IADD R4, R13.reuse, 0x1, R0 ;  /* 0x000000010d047824 */ /* 0x040fe200078e0200 */
[----:B------:R-:W-:-:S04]  /*0710*/  LOP3.LUT R17, R13, 0xfffffff8, RZ, 0xc0, !PT ;  /* 0xfffffff80d117812 */ /* 0x000fc800078ec0ff */
[----:B------:R-:W-:Y:S01]  /*0720*/  LOP3.LUT R12, R4, 0xfffffff8, RZ, 0xc0, !PT ;  /* 0xfffffff8040c7812 */ /* 0x000fe200078ec0ff */
[----:B0-----:R-:W-:-:S07]  /*0730*/  ULEA UR6, UR5, UR4, 0x18 ;  /* 0x0000000405067291 */ /* 0x001fce000f8ec0ff */
[----:B------:R-:W-:Y:S01]  /*0740*/  UMOV UR4, UR6 ;  /* 0x0000000600047c82 */ /* 0x000fe20008000000 */
[----:B-1----:R-:W-:Y:S01]  /*0750*/  UMOV UR5, UR7 ;  /* 0x0000000700057c82 */ /* 0x002fe20008000000 */
[----:B------:R-:W-:Y:S02]  /*0760*/  IADD3 R6, P2, PT, R21, UR4, RZ ;  /* 0x0000000415067c10 */ /* 0x000fe4000ff5e0ff */
[----:B------:R-:W-:Y:S02]  /*0770*/  IADD3 R8, P1, PT, R19, UR4, RZ ;  /* 0x0000000413087c10 */ /* 0x000fe4000ff3e0ff */
[----:B------:R-:W-:Y:S02]  /*0780*/  LEA.HI.X.SX32 R7, R2, UR5, 0x1, P2 ;  /* 0x0000000502077c11 */ /* 0x000fe400090f0eff */
[----:B------:R-:W-:Y:S02]  /*0790*/  IADD3 R10, P2, PT, R17, UR4, RZ ;  /* 0x00000004110a7c10 */ /* 0x000fe4000ff5e0ff */
[----:B------:R-:W-:Y:S01]  /*07a0*/  IADD3 R12, P3, PT, R12, UR4, RZ ;  /* 0x000000040c0c7c10 */ /* 0x000fe2000ff7e0ff */
[----:B------:R0:W-:Y:S01]  /*07b0*/  STS.64 [R15+UR6], R6 ;  /* 0x000000060f007988 */ /* 0x0001e20008000a06 */
[----:B------:R-:W-:-:S02]  /*07c0*/  LEA.HI.X.SX32 R9, R11, UR5, 0x1, P1 ;  /* 0x000000050b097c11 */ /* 0x000fc400088f0eff */
[----:B------:R-:W-:Y:S02]  /*07d0*/  LEA.HI.X.SX32 R11, R13, UR5, 0x1, P2 ;  /* 0x000000050d0b7c11 */ /* 0x000fe400090f0eff */
[----:B------:R-:W-:Y:S01]  /*07e0*/  LEA.HI.X.SX32 R13, R4, UR5, 0x1, P3 ;  /* 0x00000005040d7c11 */ /* 0x000fe200098f0eff */
[----:B------:R0:W-:Y:S04]  /*07f0*/  STS.64 [R21+UR6], R8 ;  /* 0x0000000815007988 */ /* 0x0001e80008000a06 */
[----:B------:R0:W-:Y:S04]  /*0800*/  STS.64 [R19+UR6], R10 ;  /* 0x0000000a13007988 */ /* 0x0001e80008000a06 */
[----:B------:R0:W-:Y:S02]  /*0810*/  STS.64 [R17+UR6], R12 ;  /* 0x0000000c11007988 */ /* 0x0001e40008000a06 */
.L_x_3:
[----:B------:R-:W-:Y:S05]  /*0820*/  @!P0 BRA `(.L_x_2) ;  /* 0x0000000000948947 */ /* 0x000fea0003800000 */
[----:B------:R-:W-:Y:S02]  /*0830*/  ISETP.NE.AND P0, PT, R14, 0x1, PT ;  /* 0x000000010e00780c */ /* 0x000fe40003f05270 */
[----:B------:R-:W-:-:S04]  /*0840*/  LOP3.LUT R2, R3, 0x1, RZ, 0xc0, !PT ;  /* 0x0000000103027812 */ /* 0x000fc800078ec0ff */
[----:B------:R-:W-:-:S07]  /*0850*/  ISETP.NE.U32.AND P1, PT, R2, 0x1, PT ;  /* 0x000000010200780c */ /* 0x000fce0003f25070 */
[----:B------:R-:W-:Y:S06]  /*0860*/  @!P0 BRA `(.L_x_4) ;  /* 0x00000000004c8947 */ /* 0x000fec0003800000 */
[----:B------:R-:W1:Y:S01]  /*0870*/  S2UR UR5, SR_CgaCtaId ;  /* 0x00000000000579c3 */ /* 0x000e620000008800 */
[C---:B0-----:R-:W-:Y:S01]  /*0880*/  IMAD R11, R5.reuse, R0, RZ ;  /* 0x00000000050b7224 */ /* 0x041fe200078e02ff */
[----:B------:R-:W-:Y:S01]  /*0890*/  UMOV UR4, 0x400 ;  /* 0x0000040000047882 */ /* 0x000fe20000000000 */
[----:B------:R-:W-:Y:S02]  /*08a0*/  VIADD R5, R5, 0x2 ;  /* 0x0000000205057836 */ /* 0x000fe40000000000 */
[C---:B------:R-:W-:Y:S02]  /*08b0*/  IMAD.IADD R2, R11.reuse, 0x1, R0 ;  /* 0x000000010b027824 */ /* 0x040fe400078e0200 */
[----:B------:R-:W-:Y:S01]  /*08c0*/  IMAD R4, R0, 0x2, R11 ;  /* 0x0000000200047824 */ /* 0x000fe200078e020b */
[----:B------:R-:W0:Y:S01]  /*08d0*/  S2UR UR7, SR_SWINHI ;  /* 0x00000000000779c3 */ /* 0x000e220000002f00 */
[----:B------:R-:W-:Y:S02]  /*08e0*/  LOP3.LUT R11, R11, 0xfffffff8, RZ, 0xc0, !PT ;  /* 0xfffffff80b0b7812 */ /* 0x000fe400078ec0ff */
[----:B------:R-:W-:-:S02]  /*08f0*/  LOP3.LUT R13, R2, 0xfffffff8, RZ, 0xc0, !PT ;  /* 0xfffffff8020d7812 */ /* 0x000fc400078ec0ff */
[----:B------:R-:W-:Y:S01]  /*0900*/  LOP3.LUT R8, R4, 0xfffffff8, RZ, 0xc0, !PT ;  /* 0xfffffff804087812 */ /* 0x000fe200078ec0ff */
[----:B-1----:R-:W-:-:S07]  /*0910*/  ULEA UR6, UR5, UR4, 0x18 ;  /* 0x0000000405067291 */ /* 0x002fce000f8ec0ff */
[----:B------:R-:W-:Y:S01]  /*0920*/  UMOV UR4, UR6 ;  /* 0x0000000600047c82 */ /* 0x000fe20008000000 */
[----:B0-----:R-:W-:Y:S01]  /*0930*/  UMOV UR5, UR7 ;  /* 0x0000000700057c82 */ /* 0x001fe20008000000 */
[----:B------:R-:W-:Y:S02]  /*0940*/  IADD3 R6, P0, PT, R13, UR4, RZ ;  /* 0x000000040d067c10 */ /* 0x000fe4000ff1e0ff */
[----:B------:R-:W-:Y:S02]  /*0950*/  IADD3 R8, P2, PT, R8, UR4, RZ ;  /* 0x0000000408087c10 */ /* 0x000fe4000ff5e0ff */
[----:B------:R-:W-:Y:S02]  /*0960*/  LEA.HI.X.SX32 R7, R2, UR5, 0x1, P0 ;  /* 0x0000000502077c11 */ /* 0x000fe400080f0eff */
[----:B------:R-:W-:-:S03]  /*0970*/  LEA.HI.X.SX32 R9, R4, UR5, 0x1, P2 ;  /* 0x0000000504097c11 */ /* 0x000fc600090f0eff */
[----:B------:R1:W-:Y:S04]  /*0980*/  STS.64 [R11+UR6], R6 ;  /* 0x000000060b007988 */ /* 0x0003e80008000a06 */
[----:B------:R1:W-:Y:S02]  /*0990*/  STS.64 [R13+UR6], R8 ;  /* 0x000000080d007988 */ /* 0x0003e40008000a06 */
.L_x_4:
[----:B------:R-:W-:Y:S05]  /*09a0*/  @P1 BRA `(.L_x_2) ;  /* 0x0000000000341947 */ /* 0x000fea0003800000 */
[----:B------:R-:W2:Y:S01]  /*09b0*/  S2UR UR5, SR_CgaCtaId ;  /* 0x00000000000579c3 */ /* 0x000ea20000008800 */
[----:B01----:R-:W-:Y:S01]  /*09c0*/  IMAD R7, R5, R0, RZ ;  /* 0x0000000005077224 */ /* 0x003fe200078e02ff */
[----:B------:R-:W-:-:S03]  /*09d0*/  UMOV UR4, 0x400 ;  /* 0x0000040000047882 */ /* 0x000fc60000000000 */
[C---:B------:R-:W-:Y:S01]  /*09e0*/  IMAD.IADD R2, R7.reuse, 0x1, R0 ;  /* 0x0000000107027824 */ /* 0x040fe200078e0200 */
[----:B------:R-:W-:Y:S02]  /*09f0*/  LOP3.LUT R7, R7, 0xfffffff8, RZ, 0xc0, !PT ;  /* 0xfffffff807077812 */ /* 0x000fe400078ec0ff */
[----:B------:R-:W0:Y:S02]  /*0a00*/  S2UR UR7, SR_SWINHI ;  /* 0x00000000000779c3 */ /* 0x000e240000002f00 */
[----:B------:R-:W-:Y:S01]  /*0a10*/  LOP3.LUT R4, R2, 0xfffffff8, RZ, 0xc0, !PT ;  /* 0xfffffff802047812 */ /* 0x000fe200078ec0ff */
[----:B--2---:R-:W-:-:S07]  /*0a20*/  ULEA UR6, UR5, UR4, 0x18 ;  /* 0x0000000405067291 */ /* 0x004fce000f8ec0ff */
[----:B------:R-:W-:Y:S01]  /*0a30*/  UMOV UR4, UR6 ;  /* 0x0000000600047c82 */ /* 0x000fe20008000000 */
[----:B0-----:R-:W-:Y:S01]  /*0a40*/  UMOV UR5, UR7 ;  /* 0x0000000700057c82 */ /* 0x001fe20008000000 */
[----:B------:R-:W-:-:S04]  /*0a50*/  IADD3 R4, P0, PT, R4, UR4, RZ ;  /* 0x0000000404047c10 */ /* 0x000fc8000ff1e0ff */
[----:B------:R-:W-:-:S05]  /*0a60*/  LEA.HI.X.SX32 R5, R2, UR5, 0x1, P0 ;  /* 0x0000000502057c11 */ /* 0x000fca00080f0eff */
[----:B------:R2:W-:Y:S04]  /*0a70*/  STS.64 [R7+UR6], R4 ;  /* 0x0000000407007988 */ /* 0x0005e80008000a06 */
.L_x_2:
[----:B------:R-:W3:Y:S01]  /*0a80*/  S2UR UR5, SR_CgaCtaId ;  /* 0x00000000000579c3 */ /* 0x000ee20000008800 */
[----:B------:R-:W-:Y:S01]  /*0a90*/  UMOV UR4, 0x400 ;  /* 0x0000040000047882 */ /* 0x000fe20000000000 */
[----:B------:R-:W-:-:S05]  /*0aa0*/  IMAD R0, R3, R0, RZ ;  /* 0x0000000003007224 */ /* 0x000fca00078e02ff */
[----:B012---:R-:W-:Y:S01]  /*0ab0*/  LOP3.LUT R7, R0, 0xfffffff8, RZ, 0xc0, !PT ;  /* 0xfffffff800077812 */ /* 0x007fe200078ec0ff */
[----:B------:R-:W0:Y:S01]  /*0ac0*/  S2UR UR7, SR_SWINHI ;  /* 0x00000000000779c3 */ /* 0x000e220000002f00 */
[----:B---3--:R-:W-:-:S07]  /*0ad0*/  ULEA UR6, UR5, UR4, 0x18 ;  /* 0x0000000405067291 */ /* 0x008fce000f8ec0ff */
[----:B------:R-:W-:Y:S01]  /*0ae0*/  UMOV UR4, UR6 ;  /* 0x0000000600047c82 */ /* 0x000fe20008000000 */
[----:B0-----:R-:W-:Y:S01]  /*0af0*/  UMOV UR5, UR7 ;  /* 0x0000000700057c82 */ /* 0x001fe20008000000 */
[----:B------:R-:W-:Y:S02]  /*0b00*/  IMAD.U32 R4, RZ, RZ, UR4 ;  /* 0x00000004ff047e24 */ /* 0x000fe4000f8e00ff */
[----:B------:R-:W-:Y:S02]  /*0b10*/  IMAD.U32 R5, RZ, RZ, UR5 ;  /* 0x00000005ff057e24 */ /* 0x000fe4000f8e00ff */
[----:B------:R-:W-:Y:S01]  /*0b20*/  IMAD.U32 R2, RZ, RZ, UR4 ;  /* 0x00000004ff027e24 */ /* 0x000fe2000f8e00ff */
[----:B------:R-:W-:Y:S01]  /*0b30*/  UMOV UR4, URZ ;  /* 0x000000ff00047c82 */ /* 0x000fe20008000000 */
[----:B------:R-:W-:Y:S01]  /*0b40*/  IMAD.U32 R3, RZ, RZ, UR5 ;  /* 0x00000005ff037e24 */ /* 0x000fe2000f8e00ff */
[----:B------:R0:W-:Y:S01]  /*0b50*/  STS.64 [R7+UR6], R4 ;  /* 0x0000000407007988 */ /* 0x0001e20008000a06 */
[----:B------:R-:W1:Y:S01]  /*0b60*/  LDCU.64 UR6, c[0x0][0x358] ;  /* 0x00006b00ff0677ac */ /* 0x000e620008000a00 */
[----:B------:R-:W-:-:S05]  /*0b70*/  UMOV UR5, 0x4000000 ;  /* 0x0400000000057882 */ /* 0x000fca0000000000 */
.L_x_5:
[----:B-1---5:R-:W0:Y:S04]  /*0b80*/  LD.E.64 R2, desc[UR6][R2.64] ;  /* 0x0000000602027980 */ /* 0x022e28000c101b00 */
[----:B0-----:R-:W2:Y:S04]  /*0b90*/  LD.E.64 R4, desc[UR6][R2.64] ;  /* 0x0000000602047980 */ /* 0x001ea8000c101b00 */
[----:B--2---:R-:W2:Y:S04]  /*0ba0*/  LD.E.64 R4, desc[UR6][R4.64] ;  /* 0x0000000604047980 */ /* 0x004ea8000c101b00 */
        /* <DEDUP_REMOVED lines=251> */
[----:B--2---:R-:W2:Y:S01]  /*1b60*/  LD.E.64 R2, desc[UR6][R6.64] ;  /* 0x0000000606027980 */ /* 0x004ea2000c101b00 */
[----:B------:R-:W-:-:S04]  /*1b70*/  UIADD3 UR5, UP0, UPT, UR5, -0x100, URZ ;  /* 0xffffff0005057890 */ /* 0x000fc8000ff1e0ff */
[----:B------:R-:W-:Y:S02]  /*1b80*/  UIADD3.X UR4, UPT, UPT, UR4, -0x1, URZ, UP0, !UPT ;  /* 0xffffffff04047890 */ /* 0x000fe400087fe4ff */
[----:B------:R-:W-:-:S04]  /*1b90*/  UISETP.NE.U32.AND UP0, UPT, UR5, URZ, UPT ;  /* 0x000000ff0500728c */ /* 0x000fc8000bf05070 */
[----:B------:R-:W-:Y:S01]  /*1ba0*/  UISETP.NE.AND.EX UP0, UPT, UR4, URZ, UPT, UP0 ;  /* 0x000000ff0400728c */ /* 0x000fe2000bf05300 */
[----:B--2---:R-:W5:Y:S08]  /*1bb0*/  LD.E.64 R2, desc[UR6][R2.64] ;  /* 0x0000000602027980 */ /* 0x004f70000c101b00 */
[----:B------:R-:W-:Y:S05]  /*1bc0*/  BRA.U UP0, `(.L_x_5) ;  /* 0xffffffed00ec7547 */ /* 0x000fea000b83ffff */
[----:B-----5:R-:W2:Y:S01]  /*1bd0*/  LD.E R3, desc[UR6][R2.64] ;  /* 0x0000000602037980 */ /* 0x020ea2000c101900 */
[----:B------:R-:W2:Y:S03]  /*1be0*/  LDC.64 R4, c[0x0][0x380] ;  /* 0x0000e000ff047b82 */ /* 0x000ea60000000a00 */
[----:B--2---:R-:W-:Y:S01]  /*1bf0*/  STG.E desc[UR6][R4.64], R3 ;  /* 0x0000000304007986 */ /* 0x004fe2000c101906 */
[----:B------:R-:W-:Y:S05]  /*1c00*/  EXIT ;  /* 0x000000000000794d */ /* 0x000fea0003800000 */
.L_x_6:
[----:B------:R-:W-:-:S00]  /*1c10*/  BRA `(.L_x_6) ;  /* 0xfffffffc00fc7947 */ /* 0x000fc0000383ffff */
[----:B------:R-:W-:-:S00]  /*1c20*/  NOP ;  /* 0x0000000000007918 */ /* 0x000fc00000000000 */
        /* <DEDUP_REMOVED lines=13> */
.L_x_7:


//--------------------- .nv.shared._Z21shared_memory_latencyPii --------------------------
	.section	.nv.shared._Z21shared_memory_latencyPii,"aw",@nobits
	.sectionflags	@""
	.align	8
.nv.shared._Z21shared_memory_latencyPii:
	.zero		5120


//--------------------- .nv.shared.reserved.0     --------------------------
	.section	.nv.shared.reserved.0,"aw",@nobits
	.weak		__nv_reservedSMEM_offset_0_alias
	.size		__nv_reservedSMEM_offset_0_alias, 0, 64
	.other		__nv_reservedSMEM_offset_0_alias,@"STO_CUDA_RESERVED_SHARED STV_DEFAULT"
__nv_reservedSMEM_offset_0_alias:
	.zero		0
	.zero		64


//--------------------- .nv.constant0._Z21shared_memory_latencyPii --------------------------
	.section	.nv.constant0._Z21shared_memory_latencyPii,"a",@progbits
	.sectionflags	@""
	.align	4
.nv.constant0._Z21shared_memory_latencyPii:
	.zero		908


//--------------------- SYMBOLS --------------------------

	.type		.nv.reservedSmem.offset0,@object
	.size		.nv.reservedSmem.offset0,0x4
	.type		.nv.reservedSmem.cap,@object
	.size		.nv.reservedSmem.cap,0x4
